	.headerflags	@"EF_CUDA_TEXMODE_UNIFIED EF_CUDA_64BIT_ADDRESS EF_CUDA_ACCELERATORS EF_CUDA_SM90 EF_CUDA_VIRTUAL_SM(EF_CUDA_SM90)"
	.elftype	@"ET_EXEC"


//--------------------- .nv.info                  --------------------------
	.section	.nv.info,"",@"SHT_CUDA_INFO"
	.align	4


	//----- nvinfo : EIATTR_REGCOUNT
	.align		4
        /*0000*/ 	.byte	0x04, 0x2f
        /*0002*/ 	.short	(.L_1 - .L_0)
	.align		4
.L_0:
        /*0004*/ 	.word	index@(triton_poi_fused__unsafe_index_add_mul_sub_25)
        /*0008*/ 	.word	0x0000001f


	//----- nvinfo : EIATTR_MIN_STACK_SIZE
	.align		4
.L_1:
        /*000c*/ 	.byte	0x04, 0x12
        /*000e*/ 	.short	(.L_3 - .L_2)
	.align		4
.L_2:
        /*0010*/ 	.word	index@(triton_poi_fused__unsafe_index_add_mul_sub_25)
        /*0014*/ 	.word	0x00000000


	//----- nvinfo : EIATTR_FRAME_SIZE
	.align		4
.L_3:
        /*0018*/ 	.byte	0x04, 0x11
        /*001a*/ 	.short	(.L_5 - .L_4)
	.align		4
.L_4:
        /*001c*/ 	.word	index@(triton_poi_fused__unsafe_index_add_mul_sub_25)
        /*0020*/ 	.word	0x00000000


	//----- nvinfo : EIATTR_MIN_STACK_SIZE
	.align		4
.L_5:
        /*0024*/ 	.byte	0x04, 0x12
        /*0026*/ 	.short	(.L_7 - .L_6)
	.align		4
.L_6:
        /*0028*/ 	.word	index@(triton_poi_fused__unsafe_index_add_mul_sub_25)
        /*002c*/ 	.word	0x00000000
.L_7:


//--------------------- .nv.info.triton_poi_fused__unsafe_index_add_mul_sub_25 --------------------------
	.section	.nv.info.triton_poi_fused__unsafe_index_add_mul_sub_25,"",@"SHT_CUDA_INFO"
	.sectionflags	@""
	.align	4


	//----- nvinfo : EIATTR_CUDA_API_VERSION
	.align		4
        /*0000*/ 	.byte	0x04, 0x37
        /*0002*/ 	.short	(.L_9 - .L_8)
.L_8:
        /*0004*/ 	.word	0x0000007c


	//----- nvinfo : EIATTR_KPARAM_INFO
	.align		4
.L_9:
        /*0008*/ 	.byte	0x04, 0x17
        /*000a*/ 	.short	(.L_11 - .L_10)
.L_10:
        /*000c*/ 	.word	0x00000000
        /*0010*/ 	.short	0x0006
        /*0012*/ 	.short	0x0030
        /*0014*/ 	.byte	0x00, 0xf0, 0x11, 0x00


	//----- nvinfo : EIATTR_KPARAM_INFO
	.align		4
.L_11:
        /*0018*/ 	.byte	0x04, 0x17
        /*001a*/ 	.short	(.L_13 - .L_12)
.L_12:
        /*001c*/ 	.word	0x00000000
        /*0020*/ 	.short	0x0005
        /*0022*/ 	.short	0x0028
        /*0024*/ 	.byte	0x00, 0xf4, 0x21, 0x00


	//----- nvinfo : EIATTR_KPARAM_INFO
	.align		4
.L_13:
        /*0028*/ 	.byte	0x04, 0x17
        /*002a*/ 	.short	(.L_15 - .L_14)
.L_14:
        /*002c*/ 	.word	0x00000000
        /*0030*/ 	.short	0x0004
        /*0032*/ 	.short	0x0020
        /*0034*/ 	.byte	0x00, 0xf4, 0x21, 0x00


	//----- nvinfo : EIATTR_KPARAM_INFO
	.align		4
.L_15:
        /*0038*/ 	.byte	0x04, 0x17
        /*003a*/ 	.short	(.L_17 - .L_16)
.L_16:
        /*003c*/ 	.word	0x00000000
        /*0040*/ 	.short	0x0003
        /*0042*/ 	.short	0x0018
        /*0044*/ 	.byte	0x00, 0xf4, 0x21, 0x00


	//----- nvinfo : EIATTR_KPARAM_INFO
	.align		4
.L_17:
        /*0048*/ 	.byte	0x04, 0x17
        /*004a*/ 	.short	(.L_19 - .L_18)
.L_18:
        /*004c*/ 	.word	0x00000000
        /*0050*/ 	.short	0x0002
        /*0052*/ 	.short	0x0010
        /*0054*/ 	.byte	0x00, 0xf4, 0x21, 0x00


	//----- nvinfo : EIATTR_KPARAM_INFO
	.align		4
.L_19:
        /*0058*/ 	.byte	0x04, 0x17
        /*005a*/ 	.short	(.L_21 - .L_20)
.L_20:
        /*005c*/ 	.word	0x00000000
        /*0060*/ 	.short	0x0001
        /*0062*/ 	.short	0x0008
        /*0064*/ 	.byte	0x00, 0xf4, 0x21, 0x00


	//----- nvinfo : EIATTR_KPARAM_INFO
	.align		4
.L_21:
        /*0068*/ 	.byte	0x04, 0x17
        /*006a*/ 	.short	(.L_23 - .L_22)
.L_22:
        /*006c*/ 	.word	0x00000000
        /*0070*/ 	.short	0x0000
        /*0072*/ 	.short	0x0000
        /*0074*/ 	.byte	0x00, 0xf4, 0x21, 0x00


	//----- nvinfo : EIATTR_SPARSE_MMA_MASK
	.align		4
.L_23:
        /*0078*/ 	.byte	0x03, 0x50
        /*007a*/ 	.short	0x0000


	//----- nvinfo : EIATTR_MAXREG_COUNT
	.align		4
        /*007c*/ 	.byte	0x03, 0x1b
        /*007e*/ 	.short	0x00ff


	//----- nvinfo : EIATTR_EXIT_INSTR_OFFSETS
	.align		4
        /*0080*/ 	.byte	0x04, 0x1c
        /*0082*/ 	.short	(.L_25 - .L_24)


	//   ....[0]....
.L_24:
        /*0084*/ 	.word	0x000007a0


	//----- nvinfo : EIATTR_REQNTID
	.align		4
.L_25:
        /*0088*/ 	.byte	0x04, 0x10
        /*008a*/ 	.short	(.L_27 - .L_26)
.L_26:
        /*008c*/ 	.word	0x00000080
        /*0090*/ 	.word	0x00000001
        /*0094*/ 	.word	0x00000001


	//----- nvinfo : EIATTR_CBANK_PARAM_SIZE
	.align		4
.L_27:
        /*0098*/ 	.byte	0x03, 0x19
        /*009a*/ 	.short	0x0034


	//----- nvinfo : EIATTR_PARAM_CBANK
	.align		4
        /*009c*/ 	.byte	0x04, 0x0a
        /*009e*/ 	.short	(.L_29 - .L_28)
	.align		4
.L_28:
        /*00a0*/ 	.word	index@(.nv.constant0.triton_poi_fused__unsafe_index_add_mul_sub_25)
        /*00a4*/ 	.short	0x0210
        /*00a6*/ 	.short	0x0034


	//----- nvinfo : EIATTR_SW_WAR
	.align		4
.L_29:
        /*00a8*/ 	.byte	0x04, 0x36
        /*00aa*/ 	.short	(.L_31 - .L_30)
.L_30:
        /*00ac*/ 	.word	0x00000008
.L_31:


//--------------------- .nv.callgraph             --------------------------
	.section	.nv.callgraph,"",@"SHT_CUDA_CALLGRAPH"
	.align	4
	.sectionentsize	8
	.align		4
        /*0000*/ 	.word	0x00000000
	.align		4
        /*0004*/ 	.word	0xffffffff
	.align		4
        /*0008*/ 	.word	0x00000000
	.align		4
        /*000c*/ 	.word	0xfffffffe
	.align		4
        /*0010*/ 	.word	0x00000000
	.align		4
        /*0014*/ 	.word	0xfffffffd
	.align		4
        /*0018*/ 	.word	0x00000000
	.align		4
        /*001c*/ 	.word	0xfffffffc


//--------------------- .text.triton_poi_fused__unsafe_index_add_mul_sub_25 --------------------------
	.section	.text.triton_poi_fused__unsafe_index_add_mul_sub_25,"ax",@progbits
	.align	128
        .global         triton_poi_fused__unsafe_index_add_mul_sub_25
        .type           triton_poi_fused__unsafe_index_add_mul_sub_25,@function
        .size           triton_poi_fused__unsafe_index_add_mul_sub_25,(.L_x_1 - triton_poi_fused__unsafe_index_add_mul_sub_25)
        .other          triton_poi_fused__unsafe_index_add_mul_sub_25,@"STO_CUDA_ENTRY STV_DEFAULT"
triton_poi_fused__unsafe_index_add_mul_sub_25:
.text.triton_poi_fused__unsafe_index_add_mul_sub_25:
[----:B------:R-:W-:Y:S01]  /*0000*/  LDC R1, c[0x0][0x28] ;  /* 0x00000a00ff017b82 */ /* 0x000fe20000000800 */
[----:B------:R-:W1:Y:S07]  /*0010*/  S2R R0, SR_TID.X ;  /* 0x0000000000007919 */ /* 0x000e6e0000002100 */
[----:B------:R-:W2:Y:S01]  /*0020*/  LDC.64 R20, c[0x0][0x210] ;  /* 0x00008400ff147b82 */ /* 0x000ea20000000a00 */
[----:B------:R-:W-:Y:S01]  /*0030*/  ULDC.64 UR4, c[0x0][0x208] ;  /* 0x0000820000047ab9 */ /* 0x000fe20000000a00 */
[----:B------:R-:W-:Y:S01]  /*0040*/  ULDC.64 UR6, c[0x0][0x220] ;  /* 0x0000880000067ab9 */ /* 0x000fe20000000a00 */
[----:B------:R-:W3:Y:S05]  /*0050*/  S2R R13, SR_CTAID.X ;  /* 0x00000000000d7919 */ /* 0x000eea0000002500 */
[----:B------:R-:W4:Y:S01]  /*0060*/  LDC.64 R4, c[0x0][0x218] ;  /* 0x00008600ff047b82 */ /* 0x000f220000000a00 */
[----:B-1----:R-:W-:-:S05]  /*0070*/  IMAD.SHL.U32 R0, R0, 0x4, RZ ;  /* 0x0000000400007824 */ /* 0x002fca00078e00ff */
[----:B------:R-:W-:-:S05]  /*0080*/  LOP3.LUT R0, R0, 0x1fc, RZ, 0xc0, !PT ;  /* 0x000001fc00007812 */ /* 0x000fca00078ec0ff */
[----:B---3--:R-:W-:-:S05]  /*0090*/  IMAD R0, R13, 0x200, R0 ;  /* 0x000002000d007824 */ /* 0x008fca00078e0200 */
[----:B------:R-:W-:-:S04]  /*00a0*/  SHF.R.S32.HI R3, RZ, 0x1f, R0 ;  /* 0x0000001fff037819 */ /* 0x000fc80000011400 */
[----:B------:R-:W-:-:S04]  /*00b0*/  LEA.HI R3, R3, R0, RZ, 0x5 ;  /* 0x0000000003037211 */ /* 0x000fc800078f28ff */
[----:B------:R-:W-:Y:S02]  /*00c0*/  SHF.R.S32.HI R2, RZ, 0x5, R3 ;  /* 0x00000005ff027819 */ /* 0x000fe40000011403 */
[----:B------:R-:W-:Y:S02]  /*00d0*/  LOP3.LUT R3, R3, 0xffffffe0, RZ, 0xc0, !PT ;  /* 0xffffffe003037812 */ /* 0x000fe400078ec0ff */
[----:B------:R-:W-:-:S04]  /*00e0*/  LEA.HI R6, R2, R2, RZ, 0x5 ;  /* 0x0000000202067211 */ /* 0x000fc800078f28ff */
[----:B------:R-:W-:-:S05]  /*00f0*/  LOP3.LUT R7, R6, 0xffffffe0, RZ, 0xc0, !PT ;  /* 0xffffffe006077812 */ /* 0x000fca00078ec0ff */
[----:B------:R-:W-:Y:S02]  /*0100*/  IMAD.IADD R7, R2, 0x1, -R7 ;  /* 0x0000000102077824 */ /* 0x000fe400078e0a07 */
[----:B------:R-:W-:Y:S02]  /*0110*/  IMAD.IADD R2, R0, 0x1, -R3 ;  /* 0x0000000100027824 */ /* 0x000fe400078e0a03 */
[----:B--2---:R-:W-:Y:S02]  /*0120*/  IMAD.WIDE R20, R7, 0x8, R20 ;  /* 0x0000000807147825 */ /* 0x004fe400078e0214 */
[----:B------:R-:W1:Y:S04]  /*0130*/  LDC.64 R6, c[0x0][0x228] ;  /* 0x00008a00ff067b82 */ /* 0x000e680000000a00 */
[----:B------:R-:W2:Y:S01]  /*0140*/  LDG.E.EL.64 R20, desc[UR4][R20.64] ;  /* 0x0000000414147981 */ /* 0x000ea2000c2e1b00 */
[----:B----4-:R-:W-:Y:S01]  /*0150*/  IMAD.WIDE R8, R2, 0x8, R4 ;  /* 0x0000000802087825 */ /* 0x010fe200078e0204 */
[----:B------:R-:W-:-:S03]  /*0160*/  SHF.R.S32.HI R23, RZ, 0x16, R13 ;  /* 0x00000016ff177819 */ /* 0x000fc6000001140d */
[----:B------:R-:W-:Y:S01]  /*0170*/  VIADD R14, R0, 0x2 ;  /* 0x00000002000e7836 */ /* 0x000fe20000000000 */
[----:B------:R-:W-:Y:S01]  /*0180*/  SGXT R23, R23, 0x1 ;  /* 0x000000011717781a */ /* 0x000fe20000000200 */
[----:B------:R-:W3:Y:S03]  /*0190*/  LDG.E.EL.128 R8, desc[UR4][R8.64] ;  /* 0x0000000408087981 */ /* 0x000ee6000c2e1d00 */
[----:B------:R-:W-:-:S04]  /*01a0*/  LEA.HI R3, R23, R14, RZ, 0x5 ;  /* 0x0000000e17037211 */ /* 0x000fc800078f28ff */
[----:B------:R-:W-:-:S05]  /*01b0*/  LOP3.LUT R3, R3, 0xffffffe0, RZ, 0xc0, !PT ;  /* 0xffffffe003037812 */ /* 0x000fca00078ec0ff */
[----:B------:R-:W-:Y:S02]  /*01c0*/  IMAD.IADD R3, R14, 0x1, -R3 ;  /* 0x000000010e037824 */ /* 0x000fe400078e0a03 */
[----:B-1----:R-:W-:-:S04]  /*01d0*/  IMAD.WIDE R12, R2, 0x8, R6 ;  /* 0x00000008020c7825 */ /* 0x002fc800078e0206 */
[C---:B------:R-:W-:Y:S02]  /*01e0*/  IMAD.WIDE R16, R3.reuse, 0x8, R4 ;  /* 0x0000000803107825 */ /* 0x040fe400078e0204 */
[----:B------:R-:W4:Y:S04]  /*01f0*/  LDG.E.EL.128 R12, desc[UR4][R12.64] ;  /* 0x000000040c0c7981 */ /* 0x000f28000c2e1d00 */
[----:B------:R-:W5:Y:S01]  /*0200*/  LDG.E.EL.128 R16, desc[UR4][R16.64] ;  /* 0x0000000410107981 */ /* 0x000f62000c2e1d00 */
[----:B------:R-:W-:-:S06]  /*0210*/  IMAD.WIDE R6, R3, 0x8, R6 ;  /* 0x0000000803067825 */ /* 0x000fcc00078e0206 */
[----:B------:R-:W5:Y:S01]  /*0220*/  LDG.E.EL.128 R4, desc[UR4][R6.64] ;  /* 0x0000000406047981 */ /* 0x000f62000c2e1d00 */
[----:B------:R-:W-:Y:S02]  /*0230*/  LEA.HI R23, R23, R0, RZ, 0xa ;  /* 0x0000000017177211 */ /* 0x000fe400078f50ff */
[----:B--2---:R-:W-:-:S04]  /*0240*/  SHF.R.U32.HI R3, RZ, 0x1b, R21 ;  /* 0x0000001bff037819 */ /* 0x004fc80000011615 */
[----:B------:R-:W-:Y:S02]  /*0250*/  LOP3.LUT R3, R3, 0x10, RZ, 0xc0, !PT ;  /* 0x0000001003037812 */ /* 0x000fe400078ec0ff */
[C---:B---3--:R-:W-:Y:S02]  /*0260*/  LEA R25, P1, R8.reuse, UR6, 0x2 ;  /* 0x0000000608197c11 */ /* 0x048fe4000f8210ff */
[----:B------:R-:W-:Y:S02]  /*0270*/  IADD3 R20, P0, R20, R3, RZ ;  /* 0x0000000314147210 */ /* 0x000fe40007f1e0ff */
[----:B------:R-:W-:Y:S02]  /*0280*/  SHF.R.U32.HI R22, RZ, 0x19, R11 ;  /* 0x00000019ff167819 */ /* 0x000fe4000001160b */
[----:B------:R-:W-:Y:S01]  /*0290*/  LEA.HI.X R24, R8, UR7, R9, 0x2, P1 ;  /* 0x0000000708187c11 */ /* 0x000fe200088f1409 */
[----:B------:R-:W-:Y:S01]  /*02a0*/  IMAD.X R3, RZ, RZ, R21, P0 ;  /* 0x000000ffff037224 */ /* 0x000fe200000e0615 */
[----:B------:R-:W-:Y:S01]  /*02b0*/  SHF.R.U32.HI R21, RZ, 0x19, R9 ;  /* 0x00000019ff157819 */ /* 0x000fe20000011609 */
[----:B------:R-:W-:Y:S01]  /*02c0*/  IMAD.SHL.U32 R8, R20, 0x40, RZ ;  /* 0x0000004014087824 */ /* 0x000fe200078e00ff */
[----:B------:R-:W-:-:S02]  /*02d0*/  LEA R9, P0, R10, UR6, 0x2 ;  /* 0x000000060a097c11 */ /* 0x000fc4000f8010ff */
[----:B------:R-:W-:Y:S02]  /*02e0*/  LOP3.LUT R21, R21, 0x40, RZ, 0xc0, !PT ;  /* 0x0000004015157812 */ /* 0x000fe400078ec0ff */
[----:B------:R-:W-:Y:S02]  /*02f0*/  LOP3.LUT R22, R22, 0x40, RZ, 0xc0, !PT ;  /* 0x0000004016167812 */ /* 0x000fe400078ec0ff */
[----:B------:R-:W-:Y:S02]  /*0300*/  SHF.L.U64.HI R3, R20, 0x6, R3 ;  /* 0x0000000614037819 */ /* 0x000fe40000010203 */
[----:B------:R-:W-:Y:S02]  /*0310*/  LEA.HI.X R10, R10, UR7, R11, 0x2, P0 ;  /* 0x000000070a0a7c11 */ /* 0x000fe400080f140b */
[C---:B------:R-:W-:Y:S02]  /*0320*/  IADD3 R20, P0, P1, R8.reuse, R25, R21 ;  /* 0x0000001908147210 */ /* 0x040fe4000791e015 */
[----:B------:R-:W-:-:S02]  /*0330*/  IADD3 R22, P2, P3, R8, R9, R22 ;  /* 0x0000000908167210 */ /* 0x000fc40007b5e016 */
[----:B------:R-:W-:Y:S02]  /*0340*/  SHF.R.S32.HI R11, RZ, 0xa, R23 ;  /* 0x0000000aff0b7819 */ /* 0x000fe40000011417 */
[C---:B------:R-:W-:Y:S02]  /*0350*/  IADD3.X R21, R3.reuse, R24, RZ, P0, P1 ;  /* 0x0000001803157210 */ /* 0x040fe400007e24ff */
[----:B------:R-:W-:Y:S01]  /*0360*/  IADD3.X R23, R3, R10, RZ, P2, P3 ;  /* 0x0000000a03177210 */ /* 0x000fe200017e64ff */
[----:B------:R-:W-:Y:S01]  /*0370*/  IMAD.SHL.U32 R11, R11, 0x100, RZ ;  /* 0x000001000b0b7824 */ /* 0x000fe200078e00ff */
[C---:B----4-:R-:W-:Y:S02]  /*0380*/  LEA R28, P0, R12.reuse, UR6, 0x2 ;  /* 0x000000060c1c7c11 */ /* 0x050fe4000f8010ff */
[----:B------:R-:W-:Y:S01]  /*0390*/  SHF.R.U32.HI R25, RZ, 0x19, R13 ;  /* 0x00000019ff197819 */ /* 0x000fe2000001160d */
[----:B------:R-:W-:Y:S01]  /*03a0*/  IMAD.WIDE R26, R11, 0x4, R20 ;  /* 0x000000040b1a7825 */ /* 0x000fe200078e0214 */
[----:B------:R-:W-:-:S03]  /*03b0*/  LEA.HI.X R20, R12, UR7, R13, 0x2, P0 ;  /* 0x000000070c147c11 */ /* 0x000fc600080f140d */
[----:B------:R-:W-:Y:S01]  /*03c0*/  IMAD.WIDE R22, R11, 0x4, R22 ;  /* 0x000000040b167825 */ /* 0x000fe200078e0216 */
[----:B------:R-:W-:Y:S01]  /*03d0*/  SHF.R.U32.HI R24, RZ, 0x19, R15 ;  /* 0x00000019ff187819 */ /* 0x000fe2000001160f */
[----:B------:R-:W2:Y:S01]  /*03e0*/  LDG.E.EL R9, desc[UR4][R26.64] ;  /* 0x000000041a097981 */ /* 0x000ea2000c2e1900 */
[----:B-----5:R-:W-:Y:S02]  /*03f0*/  LEA R13, P2, R16, UR6, 0x2 ;  /* 0x00000006100d7c11 */ /* 0x020fe4000f8410ff */
[----:B------:R-:W-:Y:S01]  /*0400*/  LEA R21, P1, R14, UR6, 0x2 ;  /* 0x000000060e157c11 */ /* 0x000fe2000f8210ff */
[----:B------:R1:W3:Y:S01]  /*0410*/  LDG.E.EL R10, desc[UR4][R22.64] ;  /* 0x00000004160a7981 */ /* 0x0002e2000c2e1900 */
[----:B------:R-:W-:Y:S02]  /*0420*/  LOP3.LUT R12, R24, 0x40, RZ, 0xc0, !PT ;  /* 0x00000040180c7812 */ /* 0x000fe400078ec0ff */
[----:B------:R-:W-:Y:S02]  /*0430*/  LEA.HI.X R16, R16, UR7, R17, 0x2, P2 ;  /* 0x0000000710107c11 */ /* 0x000fe400090f1411 */
[----:B------:R-:W-:-:S02]  /*0440*/  LEA.HI.X R24, R14, UR7, R15, 0x2, P1 ;  /* 0x000000070e187c11 */ /* 0x000fc400088f140f */
[----:B------:R-:W-:Y:S02]  /*0450*/  LOP3.LUT R25, R25, 0x40, RZ, 0xc0, !PT ;  /* 0x0000004019197812 */ /* 0x000fe400078ec0ff */
[----:B------:R-:W-:Y:S02]  /*0460*/  SHF.R.U32.HI R15, RZ, 0x19, R19 ;  /* 0x00000019ff0f7819 */ /* 0x000fe40000011613 */
[----:B-1----:R-:W-:Y:S02]  /*0470*/  SHF.R.U32.HI R23, RZ, 0x19, R17 ;  /* 0x00000019ff177819 */ /* 0x002fe40000011611 */
[----:B------:R-:W-:Y:S02]  /*0480*/  LEA R17, P2, R18, UR6, 0x2 ;  /* 0x0000000612117c11 */ /* 0x000fe4000f8410ff */
[----:B------:R-:W-:Y:S02]  /*0490*/  IADD3 R14, P4, P5, R8, R28, R25 ;  /* 0x0000001c080e7210 */ /* 0x000fe40007d9e019 */
[----:B------:R-:W-:-:S02]  /*04a0*/  LEA.HI.X R22, R18, UR7, R19, 0x2, P2 ;  /* 0x0000000712167c11 */ /* 0x000fc400090f1413 */
[----:B------:R-:W-:Y:S02]  /*04b0*/  IADD3 R12, P0, P1, R8, R21, R12 ;  /* 0x00000015080c7210 */ /* 0x000fe4000791e00c */
[----:B------:R-:W-:Y:S02]  /*04c0*/  LOP3.LUT R18, R15, 0x40, RZ, 0xc0, !PT ;  /* 0x000000400f127812 */ /* 0x000fe400078ec0ff */
[C---:B------:R-:W-:Y:S02]  /*04d0*/  LEA R21, P3, R4.reuse, UR6, 0x2 ;  /* 0x0000000604157c11 */ /* 0x040fe4000f8610ff */
[----:B------:R-:W-:Y:S02]  /*04e0*/  LOP3.LUT R23, R23, 0x40, RZ, 0xc0, !PT ;  /* 0x0000004017177812 */ /* 0x000fe400078ec0ff */
[----:B------:R-:W-:Y:S02]  /*04f0*/  IADD3.X R15, R3, R20, RZ, P4, P5 ;  /* 0x00000014030f7210 */ /* 0x000fe400027ea4ff */
[----:B------:R-:W-:-:S02]  /*0500*/  LEA.HI.X R26, R4, UR7, R5, 0x2, P3 ;  /* 0x00000007041a7c11 */ /* 0x000fc400098f1405 */
[C---:B------:R-:W-:Y:S01]  /*0510*/  IADD3 R20, P5, P4, R8.reuse, R17, R18 ;  /* 0x0000001108147210 */ /* 0x040fe20007cbe012 */
[----:B------:R-:W-:Y:S01]  /*0520*/  IMAD.WIDE R14, R11, 0x4, R14 ;  /* 0x000000040b0e7825 */ /* 0x000fe200078e020e */
[----:B------:R-:W-:Y:S01]  /*0530*/  IADD3 R4, P2, P3, R8, R13, R23 ;  /* 0x0000000d08047210 */ /* 0x000fe20007b5e017 */
[----:B------:R-:W1:Y:S01]  /*0540*/  LDC.64 R18, c[0x0][0x230] ;  /* 0x00008c00ff127b82 */ /* 0x000e620000000a00 */
[----:B------:R-:W-:Y:S02]  /*0550*/  SHF.R.U32.HI R23, RZ, 0x19, R5 ;  /* 0x00000019ff177819 */ /* 0x000fe40000011605 */
[C---:B------:R-:W-:Y:S01]  /*0560*/  LEA R17, P6, R6.reuse, UR6, 0x2 ;  /* 0x0000000606117c11 */ /* 0x040fe2000f8c10ff */
[----:B------:R-:W2:Y:S01]  /*0570*/  LDG.E.EL R14, desc[UR4][R14.64] ;  /* 0x000000040e0e7981 */ /* 0x000ea2000c2e1900 */
[--C-:B------:R-:W-:Y:S02]  /*0580*/  SHF.R.U32.HI R5, RZ, 0x19, R7.reuse ;  /* 0x00000019ff057819 */ /* 0x100fe40000011607 */
[----:B------:R-:W-:-:S02]  /*0590*/  LEA.HI.X R28, R6, UR7, R7, 0x2, P6 ;  /* 0x00000007061c7c11 */ /* 0x000fc4000b0f1407 */
[----:B------:R-:W-:Y:S02]  /*05a0*/  LOP3.LUT R23, R23, 0x40, RZ, 0xc0, !PT ;  /* 0x0000004017177812 */ /* 0x000fe400078ec0ff */
[----:B------:R-:W-:Y:S02]  /*05b0*/  LOP3.LUT R7, R5, 0x40, RZ, 0xc0, !PT ;  /* 0x0000004005077812 */ /* 0x000fe400078ec0ff */
[C---:B------:R-:W-:Y:S02]  /*05c0*/  IADD3.X R13, R3.reuse, R24, RZ, P0, P1 ;  /* 0x00000018030d7210 */ /* 0x040fe400007e24ff */
[----:B------:R-:W-:Y:S02]  /*05d0*/  IADD3.X R5, R3, R16, RZ, P2, P3 ;  /* 0x0000001003057210 */ /* 0x000fe400017e64ff */
[C---:B------:R-:W-:Y:S01]  /*05e0*/  IADD3 R6, P0, P1, R8.reuse, R21, R23 ;  /* 0x0000001508067210 */ /* 0x040fe2000791e017 */
[----:B------:R-:W-:Y:S01]  /*05f0*/  IMAD.WIDE R12, R11, 0x4, R12 ;  /* 0x000000040b0c7825 */ /* 0x000fe200078e020c */
[----:B------:R-:W-:-:S02]  /*0600*/  IADD3 R16, P2, P3, R8, R17, R7 ;  /* 0x0000001108107210 */ /* 0x000fc40007b5e007 */
[C---:B------:R-:W-:Y:S02]  /*0610*/  IADD3.X R21, R3.reuse, R22, RZ, P5, P4 ;  /* 0x0000001603157210 */ /* 0x040fe40002fe84ff */
[----:B------:R-:W-:Y:S01]  /*0620*/  IADD3.X R7, R3, R26, RZ, P0, P1 ;  /* 0x0000001a03077210 */ /* 0x000fe200007e24ff */
[----:B------:R-:W-:Y:S01]  /*0630*/  IMAD.WIDE R4, R11, 0x4, R4 ;  /* 0x000000040b047825 */ /* 0x000fe200078e0204 */
[----:B------:R-:W-:Y:S01]  /*0640*/  IADD3.X R17, R3, R28, RZ, P2, P3 ;  /* 0x0000001c03117210 */ /* 0x000fe200017e64ff */
[----:B------:R-:W3:Y:S02]  /*0650*/  LDG.E.EL R13, desc[UR4][R12.64] ;  /* 0x000000040c0d7981 */ /* 0x000ee4000c2e1900 */
[C---:B------:R-:W-:Y:S02]  /*0660*/  IMAD.WIDE R20, R11.reuse, 0x4, R20 ;  /* 0x000000040b147825 */ /* 0x040fe400078e0214 */
[----:B------:R-:W4:Y:S02]  /*0670*/  LDG.E.EL R5, desc[UR4][R4.64] ;  /* 0x0000000404057981 */ /* 0x000f24000c2e1900 */
[----:B------:R-:W-:-:S02]  /*0680*/  IMAD.WIDE R6, R11, 0x4, R6 ;  /* 0x000000040b067825 */ /* 0x000fc400078e0206 */
[----:B------:R-:W5:Y:S02]  /*0690*/  LDG.E.EL R20, desc[UR4][R20.64] ;  /* 0x0000000414147981 */ /* 0x000f64000c2e1900 */
[----:B------:R-:W-:Y:S02]  /*06a0*/  IMAD.WIDE R22, R11, 0x4, R16 ;  /* 0x000000040b167825 */ /* 0x000fe400078e0210 */
[----:B------:R-:W4:Y:S02]  /*06b0*/  LDG.E.EL R6, desc[UR4][R6.64] ;  /* 0x0000000406067981 */ /* 0x000f24000c2e1900 */
[----:B-1----:R-:W-:Y:S02]  /*06c0*/  IMAD.WIDE R24, R2, 0x4, R18 ;  /* 0x0000000402187825 */ /* 0x002fe400078e0212 */
[----:B------:R-:W5:Y:S01]  /*06d0*/  LDG.E.EL R23, desc[UR4][R22.64] ;  /* 0x0000000416177981 */ /* 0x000f62000c2e1900 */
[----:B------:R-:W1:Y:S03]  /*06e0*/  LDC.64 R2, c[0x0][0x238] ;  /* 0x00008e00ff027b82 */ /* 0x000e660000000a00 */
[----:B------:R-:W5:Y:S01]  /*06f0*/  LDG.E.EL.128 R16, desc[UR4][R24.64] ;  /* 0x0000000418107981 */ /* 0x000f62000c2e1d00 */
[----:B-1----:R-:W-:-:S04]  /*0700*/  IMAD.WIDE R2, R0, 0x4, R2 ;  /* 0x0000000400027825 */ /* 0x002fc800078e0202 */
[----:B--2---:R-:W-:Y:S01]  /*0710*/  FADD R14, -R9, R14 ;  /* 0x0000000e090e7221 */ /* 0x004fe20000000100 */
[----:B---3--:R-:W-:Y:S01]  /*0720*/  FADD R13, -R10, R13 ;  /* 0x0000000d0a0d7221 */ /* 0x008fe20000000100 */
[----:B----4-:R-:W-:Y:S01]  /*0730*/  FADD R8, -R5, R6 ;  /* 0x0000000605087221 */ /* 0x010fe20000000100 */
[----:B-----5:R-:W-:Y:S01]  /*0740*/  FADD R11, -R20, R23 ;  /* 0x00000017140b7221 */ /* 0x020fe20000000100 */
[----:B------:R-:W-:Y:S01]  /*0750*/  FFMA R16, R16, R14, R9 ;  /* 0x0000000e10107223 */ /* 0x000fe20000000009 */
[----:B------:R-:W-:Y:S01]  /*0760*/  FFMA R17, R17, R13, R10 ;  /* 0x0000000d11117223 */ /* 0x000fe2000000000a */
[----:B------:R-:W-:Y:S01]  /*0770*/  FFMA R18, R18, R8, R5 ;  /* 0x0000000812127223 */ /* 0x000fe20000000005 */
[----:B------:R-:W-:-:S05]  /*0780*/  FFMA R19, R19, R11, R20 ;  /* 0x0000000b13137223 */ /* 0x000fca0000000014 */
[----:B------:R-:W-:Y:S01]  /*0790*/  STG.E.128 desc[UR4][R2.64], R16 ;  /* 0x0000001002007986 */ /* 0x000fe2000c101d04 */
[----:B------:R-:W-:Y:S05]  /*07a0*/  EXIT ;  /* 0x000000000000794d */ /* 0x000fea0003800000 */
.L_x_0:
[----:B------:R-:W-:-:S00]  /*07b0*/  BRA `(.L_x_0) ;  /* 0xfffffffc00fc7947 */ /* 0x000fc0000383ffff */
[----:B------:R-:W-:-:S00]  /*07c0*/  NOP ;  /* 0x0000000000007918 */ /* 0x000fc00000000000 */
        /* <DEDUP_REMOVED lines=11> */
.L_x_1:


//--------------------- .nv.constant0.triton_poi_fused__unsafe_index_add_mul_sub_25 --------------------------
	.section	.nv.constant0.triton_poi_fused__unsafe_index_add_mul_sub_25,"a",@progbits
	.sectionflags	@""
	.align	4
.nv.constant0.triton_poi_fused__unsafe_index_add_mul_sub_25:
	.zero		580
